	.headerflags	@"EF_CUDA_TEXMODE_UNIFIED EF_CUDA_64BIT_ADDRESS EF_CUDA_ACCELERATORS EF_CUDA_SM90 EF_CUDA_VIRTUAL_SM(EF_CUDA_SM90)"
	.elftype	@"ET_EXEC"


//--------------------- .nv.info                  --------------------------
	.section	.nv.info,"",@"SHT_CUDA_INFO"
	.align	4


	//----- nvinfo : EIATTR_REGCOUNT
	.align		4
        /*0000*/ 	.byte	0x04, 0x2f
        /*0002*/ 	.short	(.L_2 - .L_1)
	.align		4
.L_1:
        /*0004*/ 	.word	index@(triton_per_fused__native_batch_norm_legit_add_convolution_13)
        /*0008*/ 	.word	0x00000020


	//----- nvinfo : EIATTR_MIN_STACK_SIZE
	.align		4
.L_2:
        /*000c*/ 	.byte	0x04, 0x12
        /*000e*/ 	.short	(.L_4 - .L_3)
	.align		4
.L_3:
        /*0010*/ 	.word	index@(triton_per_fused__native_batch_norm_legit_add_convolution_13)
        /*0014*/ 	.word	0x00000000


	//----- nvinfo : EIATTR_FRAME_SIZE
	.align		4
.L_4:
        /*0018*/ 	.byte	0x04, 0x11
        /*001a*/ 	.short	(.L_6 - .L_5)
	.align		4
.L_5:
        /*001c*/ 	.word	index@(triton_per_fused__native_batch_norm_legit_add_convolution_13)
        /*0020*/ 	.word	0x00000000


	//----- nvinfo : EIATTR_MIN_STACK_SIZE
	.align		4
.L_6:
        /*0024*/ 	.byte	0x04, 0x12
        /*0026*/ 	.short	(.L_8 - .L_7)
	.align		4
.L_7:
        /*0028*/ 	.word	index@(triton_per_fused__native_batch_norm_legit_add_convolution_13)
        /*002c*/ 	.word	0x00000000
.L_8:


//--------------------- .nv.info.triton_per_fused__native_batch_norm_legit_add_convolution_13 --------------------------
	.section	.nv.info.triton_per_fused__native_batch_norm_legit_add_convolution_13,"",@"SHT_CUDA_INFO"
	.sectionflags	@""
	.align	4


	//----- nvinfo : EIATTR_CUDA_API_VERSION
	.align		4
        /*0000*/ 	.byte	0x04, 0x37
        /*0002*/ 	.short	(.L_10 - .L_9)
.L_9:
        /*0004*/ 	.word	0x0000007c


	//----- nvinfo : EIATTR_KPARAM_INFO
	.align		4
.L_10:
        /*0008*/ 	.byte	0x04, 0x17
        /*000a*/ 	.short	(.L_12 - .L_11)
.L_11:
        /*000c*/ 	.word	0x00000000
        /*0010*/ 	.short	0x0006
        /*0012*/ 	.short	0x002c
        /*0014*/ 	.byte	0x00, 0xf0, 0x11, 0x00


	//----- nvinfo : EIATTR_KPARAM_INFO
	.align		4
.L_12:
        /*0018*/ 	.byte	0x04, 0x17
        /*001a*/ 	.short	(.L_14 - .L_13)
.L_13:
        /*001c*/ 	.word	0x00000000
        /*0020*/ 	.short	0x0005
        /*0022*/ 	.short	0x0028
        /*0024*/ 	.byte	0x00, 0xf0, 0x11, 0x00


	//----- nvinfo : EIATTR_KPARAM_INFO
	.align		4
.L_14:
        /*0028*/ 	.byte	0x04, 0x17
        /*002a*/ 	.short	(.L_16 - .L_15)
.L_15:
        /*002c*/ 	.word	0x00000000
        /*0030*/ 	.short	0x0004
        /*0032*/ 	.short	0x0020
        /*0034*/ 	.byte	0x00, 0xf4, 0x21, 0x00


	//----- nvinfo : EIATTR_KPARAM_INFO
	.align		4
.L_16:
        /*0038*/ 	.byte	0x04, 0x17
        /*003a*/ 	.short	(.L_18 - .L_17)
.L_17:
        /*003c*/ 	.word	0x00000000
        /*0040*/ 	.short	0x0003
        /*0042*/ 	.short	0x0018
        /*0044*/ 	.byte	0x00, 0xf4, 0x21, 0x00


	//----- nvinfo : EIATTR_KPARAM_INFO
	.align		4
.L_18:
        /*0048*/ 	.byte	0x04, 0x17
        /*004a*/ 	.short	(.L_20 - .L_19)
.L_19:
        /*004c*/ 	.word	0x00000000
        /*0050*/ 	.short	0x0002
        /*0052*/ 	.short	0x0010
        /*0054*/ 	.byte	0x00, 0xf4, 0x21, 0x00


	//----- nvinfo : EIATTR_KPARAM_INFO
	.align		4
.L_20:
        /*0058*/ 	.byte	0x04, 0x17
        /*005a*/ 	.short	(.L_22 - .L_21)
.L_21:
        /*005c*/ 	.word	0x00000000
        /*0060*/ 	.short	0x0001
        /*0062*/ 	.short	0x0008
        /*0064*/ 	.byte	0x00, 0xf4, 0x21, 0x00


	//----- nvinfo : EIATTR_KPARAM_INFO
	.align		4
.L_22:
        /*0068*/ 	.byte	0x04, 0x17
        /*006a*/ 	.short	(.L_24 - .L_23)
.L_23:
        /*006c*/ 	.word	0x00000000
        /*0070*/ 	.short	0x0000
        /*0072*/ 	.short	0x0000
        /*0074*/ 	.byte	0x00, 0xf4, 0x21, 0x00


	//----- nvinfo : EIATTR_SPARSE_MMA_MASK
	.align		4
.L_24:
        /*0078*/ 	.byte	0x03, 0x50
        /*007a*/ 	.short	0x0000


	//----- nvinfo : EIATTR_MAXREG_COUNT
	.align		4
        /*007c*/ 	.byte	0x03, 0x1b
        /*007e*/ 	.short	0x00ff


	//----- nvinfo : EIATTR_COOP_GROUP_MASK_REGIDS
	.align		4
        /*0080*/ 	.byte	0x04, 0x29
        /*0082*/ 	.short	(.L_26 - .L_25)


	//   ....[0]....
.L_25:
        /*0084*/ 	.word	0xffffffff


	//   ....[1]....
        /*0088*/ 	.word	0xffffffff


	//   ....[2]....
        /*008c*/ 	.word	0xffffffff


	//   ....[3]....
        /*0090*/ 	.word	0xffffffff


	//   ....[4]....
        /*0094*/ 	.word	0xffffffff


	//   ....[5]....
        /*0098*/ 	.word	0xffffffff


	//   ....[6]....
        /*009c*/ 	.word	0xffffffff


	//   ....[7]....
        /*00a0*/ 	.word	0xffffffff


	//   ....[8]....
        /*00a4*/ 	.word	0xffffffff


	//   ....[9]....
        /*00a8*/ 	.word	0xffffffff


	//   ....[10]....
        /*00ac*/ 	.word	0xffffffff


	//   ....[11]....
        /*00b0*/ 	.word	0xffffffff


	//----- nvinfo : EIATTR_COOP_GROUP_INSTR_OFFSETS
	.align		4
.L_26:
        /*00b4*/ 	.byte	0x04, 0x28
        /*00b6*/ 	.short	(.L_28 - .L_27)


	//   ....[0]....
.L_27:
        /*00b8*/ 	.word	0x000001d0


	//   ....[1]....
        /*00bc*/ 	.word	0x000001f0


	//   ....[2]....
        /*00c0*/ 	.word	0x00000210


	//   ....[3]....
        /*00c4*/ 	.word	0x00000230


	//   ....[4]....
        /*00c8*/ 	.word	0x00000260


	//   ....[5]....
        /*00cc*/ 	.word	0x00000320


	//   ....[6]....
        /*00d0*/ 	.word	0x00000410


	//   ....[7]....
        /*00d4*/ 	.word	0x00000430


	//   ....[8]....
        /*00d8*/ 	.word	0x00000450


	//   ....[9]....
        /*00dc*/ 	.word	0x00000470


	//   ....[10]....
        /*00e0*/ 	.word	0x00000490


	//   ....[11]....
        /*00e4*/ 	.word	0x000004f0


	//----- nvinfo : EIATTR_EXIT_INSTR_OFFSETS
	.align		4
.L_28:
        /*00e8*/ 	.byte	0x04, 0x1c
        /*00ea*/ 	.short	(.L_30 - .L_29)


	//   ....[0]....
.L_29:
        /*00ec*/ 	.word	0x00000640


	//   ....[1]....
        /*00f0*/ 	.word	0x00000660


	//----- nvinfo : EIATTR_REQNTID
	.align		4
.L_30:
        /*00f4*/ 	.byte	0x04, 0x10
        /*00f6*/ 	.short	(.L_32 - .L_31)
.L_31:
        /*00f8*/ 	.word	0x00000040
        /*00fc*/ 	.word	0x00000001
        /*0100*/ 	.word	0x00000001


	//----- nvinfo : EIATTR_CBANK_PARAM_SIZE
	.align		4
.L_32:
        /*0104*/ 	.byte	0x03, 0x19
        /*0106*/ 	.short	0x0030


	//----- nvinfo : EIATTR_PARAM_CBANK
	.align		4
        /*0108*/ 	.byte	0x04, 0x0a
        /*010a*/ 	.short	(.L_34 - .L_33)
	.align		4
.L_33:
        /*010c*/ 	.word	index@(.nv.constant0.triton_per_fused__native_batch_norm_legit_add_convolution_13)
        /*0110*/ 	.short	0x0210
        /*0112*/ 	.short	0x0030


	//----- nvinfo : EIATTR_SW_WAR
	.align		4
.L_34:
        /*0114*/ 	.byte	0x04, 0x36
        /*0116*/ 	.short	(.L_36 - .L_35)
.L_35:
        /*0118*/ 	.word	0x00000008
.L_36:


//--------------------- .nv.callgraph             --------------------------
	.section	.nv.callgraph,"",@"SHT_CUDA_CALLGRAPH"
	.align	4
	.sectionentsize	8
	.align		4
        /*0000*/ 	.word	0x00000000
	.align		4
        /*0004*/ 	.word	0xffffffff
	.align		4
        /*0008*/ 	.word	0x00000000
	.align		4
        /*000c*/ 	.word	0xfffffffe
	.align		4
        /*0010*/ 	.word	0x00000000
	.align		4
        /*0014*/ 	.word	0xfffffffd
	.align		4
        /*0018*/ 	.word	0x00000000
	.align		4
        /*001c*/ 	.word	0xfffffffc


//--------------------- .nv.constant4             --------------------------
	.section	.nv.constant4,"a",@progbits
	.align	8
	.align		8
.nv.constant4:
        /*0000*/ 	.dword	_$_str


//--------------------- .text.triton_per_fused__native_batch_norm_legit_add_convolution_13 --------------------------
	.section	.text.triton_per_fused__native_batch_norm_legit_add_convolution_13,"ax",@progbits
	.sectionflags	@"SHF_BARRIERS=1"
	.align	128
        .global         triton_per_fused__native_batch_norm_legit_add_convolution_13
        .type           triton_per_fused__native_batch_norm_legit_add_convolution_13,@function
        .size           triton_per_fused__native_batch_norm_legit_add_convolution_13,(.L_x_1 - triton_per_fused__native_batch_norm_legit_add_convolution_13)
        .other          triton_per_fused__native_batch_norm_legit_add_convolution_13,@"STO_CUDA_ENTRY STV_DEFAULT"
triton_per_fused__native_batch_norm_legit_add_convolution_13:
.text.triton_per_fused__native_batch_norm_legit_add_convolution_13:
[----:B------:R-:W0:Y:S02]  /*0000*/  LDC R1, c[0x0][0x28] ;  /* 0x00000a00ff017b82 */ /* 0x000e240000000800 */
[----:B------:R-:W1:Y:S01]  /*0010*/  S2R R0, SR_CTAID.X ;  /* 0x0000000000007919 */ /* 0x000e620000002500 */
[----:B------:R-:W2:Y:S01]  /*0020*/  LDC.64 R8, c[0x0][0x220] ;  /* 0x00008800ff087b82 */ /* 0x000ea20000000a00 */
[----:B------:R-:W-:Y:S01]  /*0030*/  ULDC.64 UR6, c[0x0][0x208] ;  /* 0x0000820000067ab9 */ /* 0x000fe20000000a00 */
[----:B------:R-:W3:Y:S06]  /*0040*/  S2R R22, SR_TID.X ;  /* 0x0000000000167919 */ /* 0x000eec0000002100 */
[----:B------:R-:W4:Y:S01]  /*0050*/  LDC.64 R2, c[0x0][0x210] ;  /* 0x00008400ff027b82 */ /* 0x000f220000000a00 */
[----:B-1----:R-:W-:-:S04]  /*0060*/  SHF.R.S32.HI R5, RZ, 0x1f, R0 ;  /* 0x0000001fff057819 */ /* 0x002fc80000011400 */
[----:B------:R-:W-:Y:S02]  /*0070*/  LEA.HI R4, R5, R0, RZ, 0x8 ;  /* 0x0000000005047211 */ /* 0x000fe400078f40ff */
[----:B---3--:R-:W-:Y:S02]  /*0080*/  SHF.L.U32 R21, R22, 0x2, RZ ;  /* 0x0000000216157819 */ /* 0x008fe400000006ff */
[----:B------:R-:W-:Y:S02]  /*0090*/  LOP3.LUT R7, R4, 0xffffff00, RZ, 0xc0, !PT ;  /* 0xffffff0004077812 */ /* 0x000fe400078ec0ff */
[----:B------:R-:W-:Y:S02]  /*00a0*/  LOP3.LUT R5, R21, 0xfc, RZ, 0xc0, !PT ;  /* 0x000000fc15057812 */ /* 0x000fe400078ec0ff */
[----:B------:R-:W-:Y:S02]  /*00b0*/  IADD3 R7, -R7, R0, RZ ;  /* 0x0000000007077210 */ /* 0x000fe40007ffe1ff */
[----:B------:R-:W-:-:S03]  /*00c0*/  LEA R12, R0, R5, 0x8 ;  /* 0x00000005000c7211 */ /* 0x000fc600078e40ff */
[----:B--2---:R-:W-:-:S04]  /*00d0*/  IMAD.WIDE R8, R7, 0x4, R8 ;  /* 0x0000000407087825 */ /* 0x004fc800078e0208 */
[----:B----4-:R-:W-:Y:S02]  /*00e0*/  IMAD.WIDE R2, R12, 0x4, R2 ;  /* 0x000000040c027825 */ /* 0x010fe400078e0202 */
[----:B------:R-:W2:Y:S04]  /*00f0*/  LDG.E.EL R8, desc[UR6][R8.64] ;  /* 0x0000000608087981 */ /* 0x000ea8000c2e1900 */
[----:B------:R-:W2:Y:S01]  /*0100*/  LDG.E.128 R4, desc[UR6][R2.64] ;  /* 0x0000000602047981 */ /* 0x000ea2000c1e1d00 */
[----:B------:R-:W1:Y:S01]  /*0110*/  S2UR UR5, SR_CgaCtaId ;  /* 0x00000000000579c3 */ /* 0x000e620000008800 */
[C---:B------:R-:W-:Y:S01]  /*0120*/  LOP3.LUT P1, RZ, R22.reuse, 0x1f, RZ, 0xc0, !PT ;  /* 0x0000001f16ff7812 */ /* 0x040fe2000782c0ff */
[----:B------:R-:W-:Y:S01]  /*0130*/  UMOV UR4, 0x400 ;  /* 0x0000040000047882 */ /* 0x000fe20000000000 */
[----:B------:R-:W-:Y:S01]  /*0140*/  ISETP.GE.AND P2, PT, R22, 0x2, PT ;  /* 0x000000021600780c */ /* 0x000fe20003f46270 */
[----:B-1----:R-:W-:Y:S01]  /*0150*/  UPRMT UR4, UR5, 0x654, UR4 ;  /* 0x0000065405047896 */ /* 0x002fe20008000004 */
[--C-:B--2---:R-:W-:Y:S01]  /*0160*/  FADD R4, R4, R8.reuse ;  /* 0x0000000804047221 */ /* 0x104fe20000000000 */
[--C-:B------:R-:W-:Y:S01]  /*0170*/  FADD R5, R5, R8.reuse ;  /* 0x0000000805057221 */ /* 0x100fe20000000000 */
[----:B------:R-:W-:-:S03]  /*0180*/  FADD R6, R6, R8 ;  /* 0x0000000806067221 */ /* 0x000fc60000000000 */
[----:B------:R-:W-:Y:S01]  /*0190*/  FADD R11, R4, R5 ;  /* 0x00000005040b7221 */ /* 0x000fe20000000000 */
[----:B------:R-:W-:-:S03]  /*01a0*/  FADD R7, R7, R8 ;  /* 0x0000000807077221 */ /* 0x000fc60000000000 */
[----:B------:R-:W-:-:S04]  /*01b0*/  FADD R10, R6, R11 ;  /* 0x0000000b060a7221 */ /* 0x000fc80000000000 */
[----:B------:R-:W-:-:S05]  /*01c0*/  FADD R10, R7, R10 ;  /* 0x0000000a070a7221 */ /* 0x000fca0000000000 */
[----:B------:R-:W1:Y:S02]  /*01d0*/  SHFL.BFLY PT, R11, R10, 0x10, 0x1f ;  /* 0x0e001f000a0b7f89 */ /* 0x000e6400000e0000 */
[----:B-1----:R-:W-:-:S05]  /*01e0*/  FADD R11, R10, R11 ;  /* 0x0000000b0a0b7221 */ /* 0x002fca0000000000 */
[----:B------:R-:W1:Y:S02]  /*01f0*/  SHFL.BFLY PT, R16, R11, 0x8, 0x1f ;  /* 0x0d001f000b107f89 */ /* 0x000e6400000e0000 */
[----:B-1----:R-:W-:-:S05]  /*0200*/  FADD R16, R11, R16 ;  /* 0x000000100b107221 */ /* 0x002fca0000000000 */
[----:B------:R-:W1:Y:S02]  /*0210*/  SHFL.BFLY PT, R9, R16, 0x4, 0x1f ;  /* 0x0c801f0010097f89 */ /* 0x000e6400000e0000 */
[----:B-1----:R-:W-:-:S05]  /*0220*/  FADD R13, R16, R9 ;  /* 0x00000009100d7221 */ /* 0x002fca0000000000 */
[----:B------:R-:W1:Y:S02]  /*0230*/  SHFL.BFLY PT, R8, R13, 0x2, 0x1f ;  /* 0x0c401f000d087f89 */ /* 0x000e6400000e0000 */
[----:B-1----:R-:W-:Y:S02]  /*0240*/  FADD R15, R13, R8 ;  /* 0x000000080d0f7221 */ /* 0x002fe40000000000 */
[----:B------:R-:W1:Y:S03]  /*0250*/  LDC.64 R8, c[0x0][0x218] ;  /* 0x00008600ff087b82 */ /* 0x000e660000000a00 */
[----:B------:R-:W2:Y:S01]  /*0260*/  SHFL.BFLY PT, R18, R15, 0x1, 0x1f ;  /* 0x0c201f000f127f89 */ /* 0x000ea200000e0000 */
[----:B------:R-:W-:-:S04]  /*0270*/  SHF.R.U32.HI R16, RZ, 0x3, R22 ;  /* 0x00000003ff107819 */ /* 0x000fc80000011616 */
[----:B------:R-:W-:Y:S01]  /*0280*/  LOP3.LUT R16, R16, 0x4, RZ, 0xc0, !PT ;  /* 0x0000000410107812 */ /* 0x000fe200078ec0ff */
[----:B-1----:R-:W-:-:S04]  /*0290*/  IMAD.WIDE R12, R12, 0x4, R8 ;  /* 0x000000040c0c7825 */ /* 0x002fc800078e0208 */
[----:B--2---:R-:W-:Y:S01]  /*02a0*/  FADD R17, R15, R18 ;  /* 0x000000120f117221 */ /* 0x004fe20000000000 */
[----:B------:R-:W2:Y:S04]  /*02b0*/  LDG.E.128 R8, desc[UR6][R12.64] ;  /* 0x000000060c087981 */ /* 0x000ea8000c1e1d00 */
[----:B------:R-:W-:Y:S01]  /*02c0*/  @!P1 STS [R16+UR4], R17 ;  /* 0x0000001110009988 */ /* 0x000fe20008000804 */
[----:B------:R-:W-:Y:S06]  /*02d0*/  BAR.SYNC.DEFER_BLOCKING 0x0 ;  /* 0x0000000000007b1d */ /* 0x000fec0000010000 */
[----:B------:R-:W1:Y:S01]  /*02e0*/  @!P2 LDS R14, [R21+UR4] ;  /* 0x00000004150ea984 */ /* 0x000e620008000800 */
[----:B------:R-:W-:-:S04]  /*02f0*/  LOP3.LUT R18, R22, 0x1, RZ, 0xc0, !PT ;  /* 0x0000000116127812 */ /* 0x000fc800078ec0ff */
[----:B------:R-:W-:-:S04]  /*0300*/  ISETP.NE.U32.AND P0, PT, R18, 0x1, PT ;  /* 0x000000011200780c */ /* 0x000fc80003f05070 */
[----:B------:R-:W-:Y:S01]  /*0310*/  ISETP.LT.AND P0, PT, R22, 0x2, P0 ;  /* 0x000000021600780c */ /* 0x000fe20000701270 */
[----:B-1----:R-:W1:Y:S02]  /*0320*/  SHFL.BFLY PT, R15, R14, 0x1, 0x1f ;  /* 0x0c201f000e0f7f89 */ /* 0x002e6400000e0000 */
[----:B-1----:R-:W-:-:S10]  /*0330*/  FADD R26, R14, R15 ;  /* 0x0000000f0e1a7221 */ /* 0x002fd40000000000 */
[----:B------:R-:W-:Y:S01]  /*0340*/  @P0 STS [R21+UR4], R26 ;  /* 0x0000001a15000988 */ /* 0x000fe20008000804 */
[----:B------:R-:W-:Y:S06]  /*0350*/  BAR.SYNC.DEFER_BLOCKING 0x0 ;  /* 0x0000000000007b1d */ /* 0x000fec0000010000 */
[----:B------:R-:W1:Y:S02]  /*0360*/  LDS R15, [UR4] ;  /* 0x00000004ff0f7984 */ /* 0x000e640008000800 */
[----:B-1----:R-:W-:-:S04]  /*0370*/  FADD R15, RZ, R15 ;  /* 0x0000000fff0f7221 */ /* 0x002fc80000000000 */
[----:B------:R-:W-:-:S04]  /*0380*/  FMUL R18, R15, 0.00390625 ;  /* 0x3b8000000f127820 */ /* 0x000fc80000400000 */
[--C-:B------:R-:W-:Y:S01]  /*0390*/  FADD R24, R5, -R18.reuse ;  /* 0x8000001205187221 */ /* 0x100fe20000000000 */
[----:B------:R-:W-:-:S03]  /*03a0*/  FADD R27, R4, -R18 ;  /* 0x80000012041b7221 */ /* 0x000fc60000000000 */
[----:B------:R-:W-:Y:S01]  /*03b0*/  FMUL R14, R24, R24 ;  /* 0x00000018180e7220 */ /* 0x000fe20000400000 */
[----:B------:R-:W-:-:S03]  /*03c0*/  FADD R25, R6, -R18 ;  /* 0x8000001206197221 */ /* 0x000fc60000000000 */
[----:B------:R-:W-:Y:S01]  /*03d0*/  FFMA R14, R27, R27, R14 ;  /* 0x0000001b1b0e7223 */ /* 0x000fe2000000000e */
[----:B------:R-:W-:-:S03]  /*03e0*/  FADD R20, R7, -R18 ;  /* 0x8000001207147221 */ /* 0x000fc60000000000 */
[----:B------:R-:W-:-:S04]  /*03f0*/  FFMA R15, R25, R25, R14 ;  /* 0x00000019190f7223 */ /* 0x000fc8000000000e */
[----:B------:R-:W-:-:S05]  /*0400*/  FFMA R15, R20, R20, R15 ;  /* 0x00000014140f7223 */ /* 0x000fca000000000f */
[----:B------:R-:W1:Y:S02]  /*0410*/  SHFL.BFLY PT, R14, R15, 0x10, 0x1f ;  /* 0x0e001f000f0e7f89 */ /* 0x000e6400000e0000 */
[----:B-1----:R-:W-:-:S05]  /*0420*/  FADD R14, R15, R14 ;  /* 0x0000000e0f0e7221 */ /* 0x002fca0000000000 */
[----:B------:R-:W1:Y:S02]  /*0430*/  SHFL.BFLY PT, R17, R14, 0x8, 0x1f ;  /* 0x0d001f000e117f89 */ /* 0x000e6400000e0000 */
[----:B-1----:R-:W-:-:S05]  /*0440*/  FADD R17, R14, R17 ;  /* 0x000000110e117221 */ /* 0x002fca0000000000 */
[----:B------:R-:W1:Y:S02]  /*0450*/  SHFL.BFLY PT, R26, R17, 0x4, 0x1f ;  /* 0x0c801f00111a7f89 */ /* 0x000e6400000e0000 */
[----:B-1----:R-:W-:-:S05]  /*0460*/  FADD R26, R17, R26 ;  /* 0x0000001a111a7221 */ /* 0x002fca0000000000 */
[----:B------:R-:W1:Y:S02]  /*0470*/  SHFL.BFLY PT, R23, R26, 0x2, 0x1f ;  /* 0x0c401f001a177f89 */ /* 0x000e6400000e0000 */
[----:B-1----:R-:W-:-:S05]  /*0480*/  FADD R23, R26, R23 ;  /* 0x000000171a177221 */ /* 0x002fca0000000000 */
[----:B------:R-:W1:Y:S02]  /*0490*/  SHFL.BFLY PT, R28, R23, 0x1, 0x1f ;  /* 0x0c201f00171c7f89 */ /* 0x000e6400000e0000 */
[----:B-1----:R-:W-:Y:S01]  /*04a0*/  FADD R29, R23, R28 ;  /* 0x0000001c171d7221 */ /* 0x002fe20000000000 */
[----:B------:R-:W-:Y:S06]  /*04b0*/  BAR.SYNC.DEFER_BLOCKING 0x0 ;  /* 0x0000000000007b1d */ /* 0x000fec0000010000 */
[----:B------:R-:W-:Y:S02]  /*04c0*/  @!P1 STS [R16+UR4], R29 ;  /* 0x0000001d10009988 */ /* 0x000fe40008000804 */
[----:B------:R-:W-:Y:S06]  /*04d0*/  BAR.SYNC.DEFER_BLOCKING 0x0 ;  /* 0x0000000000007b1d */ /* 0x000fec0000010000 */
[----:B------:R-:W1:Y:S04]  /*04e0*/  @!P2 LDS R19, [R21+UR4] ;  /* 0x000000041513a984 */ /* 0x000e680008000800 */
[----:B-1----:R-:W1:Y:S02]  /*04f0*/  SHFL.BFLY PT, R14, R19, 0x1, 0x1f ;  /* 0x0c201f00130e7f89 */ /* 0x002e6400000e0000 */
[----:B-1----:R-:W-:-:S05]  /*0500*/  FADD R28, R19, R14 ;  /* 0x0000000e131c7221 */ /* 0x002fca0000000000 */
[----:B------:R-:W-:Y:S01]  /*0510*/  @P0 STS [R21+UR4], R28 ;  /* 0x0000001c15000988 */ /* 0x000fe20008000804 */
[----:B------:R-:W-:Y:S06]  /*0520*/  BAR.SYNC.DEFER_BLOCKING 0x0 ;  /* 0x0000000000007b1d */ /* 0x000fec0000010000 */
[----:B------:R-:W1:Y:S01]  /*0530*/  LDS R14, [UR4] ;  /* 0x00000004ff0e7984 */ /* 0x000e620008000800 */
[----:B------:R-:W-:Y:S01]  /*0540*/  HFMA2.MMA R26, -RZ, RZ, 0.9375, 0 ;  /* 0x3b800000ff1a7435 */ /* 0x000fe200000001ff */
[----:B------:R-:W-:Y:S02]  /*0550*/  LOP3.LUT P0, RZ, R22, 0x3f, RZ, 0xc0, !PT ;  /* 0x0000003f16ff7812 */ /* 0x000fe4000780c0ff */
[----:B------:R3:W-:Y:S01]  /*0560*/  STG.E.128 desc[UR6][R2.64], R4 ;  /* 0x0000000402007986 */ /* 0x0007e2000c101d06 */
[----:B-1----:R-:W-:-:S02]  /*0570*/  FADD R17, RZ, R14 ;  /* 0x0000000eff117221 */ /* 0x002fc40000000000 */
[----:B------:R-:W1:Y:S04]  /*0580*/  LDC.64 R14, c[0x0][0x230] ;  /* 0x00008c00ff0e7b82 */ /* 0x000e680000000a00 */
[----:B------:R-:W-:-:S04]  /*0590*/  FFMA R23, R17, R26, 9.9999997473787516356e-06 ;  /* 0x3727c5ac11177423 */ /* 0x000fc8000000001a */
[----:B------:R-:W4:Y:S02]  /*05a0*/  LDC.64 R16, c[0x0][0x228] ;  /* 0x00008a00ff107b82 */ /* 0x000f240000000a00 */
[----:B------:R-:W2:Y:S02]  /*05b0*/  MUFU.RSQ R23, R23 ;  /* 0x0000001700177308 */ /* 0x000ea40000001400 */
[-C--:B--2---:R-:W-:Y:S01]  /*05c0*/  FFMA R8, R27, R23.reuse, R8 ;  /* 0x000000171b087223 */ /* 0x084fe20000000008 */
[-C--:B------:R-:W-:Y:S01]  /*05d0*/  FFMA R9, R24, R23.reuse, R9 ;  /* 0x0000001718097223 */ /* 0x080fe20000000009 */
[-C--:B------:R-:W-:Y:S01]  /*05e0*/  FFMA R10, R25, R23.reuse, R10 ;  /* 0x00000017190a7223 */ /* 0x080fe2000000000a */
[----:B------:R-:W-:Y:S01]  /*05f0*/  FFMA R11, R20, R23, R11 ;  /* 0x00000017140b7223 */ /* 0x000fe2000000000b */
[----:B-1----:R-:W-:-:S04]  /*0600*/  IMAD.WIDE R14, R0, 0x4, R14 ;  /* 0x00000004000e7825 */ /* 0x002fc800078e020e */
[----:B------:R3:W-:Y:S01]  /*0610*/  STG.E.128 desc[UR6][R12.64], R8 ;  /* 0x000000080c007986 */ /* 0x0007e2000c101d06 */
[----:B----4-:R-:W-:-:S03]  /*0620*/  IMAD.WIDE R16, R0, 0x4, R16 ;  /* 0x0000000400107825 */ /* 0x010fc600078e0210 */
[----:B------:R3:W-:Y:S01]  /*0630*/  @!P0 STG.E desc[UR6][R14.64], R23 ;  /* 0x000000170e008986 */ /* 0x0007e2000c101906 */
[----:B------:R-:W-:Y:S05]  /*0640*/  @P0 EXIT ;  /* 0x000000000000094d */ /* 0x000fea0003800000 */
[----:B------:R-:W-:Y:S01]  /*0650*/  STG.E desc[UR6][R16.64], R18 ;  /* 0x0000001210007986 */ /* 0x000fe2000c101906 */
[----:B------:R-:W-:Y:S05]  /*0660*/  EXIT ;  /* 0x000000000000794d */ /* 0x000fea0003800000 */
.L_x_0:
[----:B------:R-:W-:-:S00]  /*0670*/  BRA `(.L_x_0) ;  /* 0xfffffffc00fc7947 */ /* 0x000fc0000383ffff */
[----:B------:R-:W-:-:S00]  /*0680*/  NOP ;  /* 0x0000000000007918 */ /* 0x000fc00000000000 */
[----:B------:R-:W-:-:S00]  /*0690*/  NOP ;  /* 0x0000000000007918 */ /* 0x000fc00000000000 */
[----:B------:R-:W-:-:S00]  /*06a0*/  NOP ;  /* 0x0000000000007918 */ /* 0x000fc00000000000 */
[----:B------:R-:W-:-:S00]  /*06b0*/  NOP ;  /* 0x0000000000007918 */ /* 0x000fc00000000000 */
[----:B------:R-:W-:-:S00]  /*06c0*/  NOP ;  /* 0x0000000000007918 */ /* 0x000fc00000000000 */
[----:B------:R-:W-:-:S00]  /*06d0*/  NOP ;  /* 0x0000000000007918 */ /* 0x000fc00000000000 */
[----:B------:R-:W-:-:S00]  /*06e0*/  NOP ;  /* 0x0000000000007918 */ /* 0x000fc00000000000 */
[----:B------:R-:W-:-:S00]  /*06f0*/  NOP ;  /* 0x0000000000007918 */ /* 0x000fc00000000000 */
.L_x_1:


//--------------------- .nv.global.init           --------------------------
	.section	.nv.global.init,"aw",@progbits
.nv.global.init:
	.type		_$_str,@object
	.size		_$_str,(.L_0 - _$_str)
_$_str:
        /*0000*/ 	.byte	0x5f, 0x5f, 0x43, 0x55, 0x44, 0x41, 0x5f, 0x46, 0x54, 0x5a, 0x00
.L_0:


//--------------------- .nv.shared.triton_per_fused__native_batch_norm_legit_add_convolution_13 --------------------------
	.section	.nv.shared.triton_per_fused__native_batch_norm_legit_add_convolution_13,"aw",@nobits
	.sectionflags	@""
	.align	16
	.zero		1024


//--------------------- .nv.constant0.triton_per_fused__native_batch_norm_legit_add_convolution_13 --------------------------
	.section	.nv.constant0.triton_per_fused__native_batch_norm_legit_add_convolution_13,"a",@progbits
	.sectionflags	@""
	.align	4
.nv.constant0.triton_per_fused__native_batch_norm_legit_add_convolution_13:
	.zero		576
